//
// Generated by NVIDIA NVVM Compiler
//
// Compiler Build ID: CL-36424714
// Cuda compilation tools, release 13.0, V13.0.88
// Based on NVVM 20.0.0
//

.version 9.0
.target sm_100
.address_size 64

	// .globl	_Z7mysgemmiiiPKfS0_Pf
// _ZZ7mysgemmiiiPKfS0_PfE4ds_A has been demoted
// _ZZ7mysgemmiiiPKfS0_PfE4ds_B has been demoted

.visible .entry _Z7mysgemmiiiPKfS0_Pf(
	.param .u32 _Z7mysgemmiiiPKfS0_Pf_param_0,
	.param .u32 _Z7mysgemmiiiPKfS0_Pf_param_1,
	.param .u32 _Z7mysgemmiiiPKfS0_Pf_param_2,
	.param .u64 .ptr .align 1 _Z7mysgemmiiiPKfS0_Pf_param_3,
	.param .u64 .ptr .align 1 _Z7mysgemmiiiPKfS0_Pf_param_4,
	.param .u64 .ptr .align 1 _Z7mysgemmiiiPKfS0_Pf_param_5
)
{
	.reg .pred 	%p<12>;
	.reg .b32 	%r<45>;
	.reg .b32 	%f<63>;
	.reg .b64 	%rd<13>;
	// demoted variable
	.shared .align 4 .b8 _ZZ7mysgemmiiiPKfS0_PfE4ds_A[1024];
	// demoted variable
	.shared .align 4 .b8 _ZZ7mysgemmiiiPKfS0_PfE4ds_B[1024];
	ld.param.u32 	%r23, [_Z7mysgemmiiiPKfS0_Pf_param_0];
	ld.param.u32 	%r24, [_Z7mysgemmiiiPKfS0_Pf_param_1];
	ld.param.u32 	%r25, [_Z7mysgemmiiiPKfS0_Pf_param_2];
	ld.param.u64 	%rd3, [_Z7mysgemmiiiPKfS0_Pf_param_3];
	ld.param.u64 	%rd4, [_Z7mysgemmiiiPKfS0_Pf_param_4];
	ld.param.u64 	%rd5, [_Z7mysgemmiiiPKfS0_Pf_param_5];
	mov.u32 	%r26, %ctaid.x;
	mov.u32 	%r27, %ctaid.y;
	mov.u32 	%r40, %tid.x;
	mov.u32 	%r42, %tid.y;
	mov.u32 	%r28, %ntid.y;
	mad.lo.s32 	%r3, %r27, %r28, %r42;
	mov.u32 	%r29, %ntid.x;
	mad.lo.s32 	%r4, %r26, %r29, %r40;
	setp.lt.s32 	%p1, %r25, -14;
	mov.f32 	%f62, 0f00000000;
	@%p1 bra 	$L__BB0_7;
	add.s32 	%r30, %r25, -1;
	shr.s32 	%r31, %r30, 31;
	shr.u32 	%r32, %r31, 28;
	add.s32 	%r33, %r30, %r32;
	shr.s32 	%r34, %r33, 4;
	neg.s32 	%r44, %r34;
	shl.b32 	%r35, %r42, 6;
	mov.u32 	%r36, _ZZ7mysgemmiiiPKfS0_PfE4ds_A;
	add.s32 	%r5, %r36, %r35;
	shl.b32 	%r37, %r40, 2;
	add.s32 	%r6, %r5, %r37;
	mov.u32 	%r38, _ZZ7mysgemmiiiPKfS0_PfE4ds_B;
	add.s32 	%r8, %r38, %r37;
	add.s32 	%r7, %r8, %r35;
	mad.lo.s32 	%r43, %r42, %r24, %r4;
	shl.b32 	%r11, %r24, 4;
	mad.lo.s32 	%r41, %r25, %r3, %r40;
	cvta.to.global.u64 	%rd1, %rd3;
	cvta.to.global.u64 	%rd2, %rd4;
	mov.f32 	%f62, 0f00000000;
$L__BB0_2:
	setp.ge.s32 	%p2, %r3, %r23;
	setp.ge.s32 	%p3, %r40, %r25;
	mov.f32 	%f60, 0f00000000;
	or.pred  	%p4, %p2, %p3;
	@%p4 bra 	$L__BB0_4;
	mul.wide.s32 	%rd6, %r41, 4;
	add.s64 	%rd7, %rd1, %rd6;
	ld.global.f32 	%f60, [%rd7];
$L__BB0_4:
	setp.ge.s32 	%p5, %r4, %r24;
	st.shared.f32 	[%r6], %f60;
	setp.ge.s32 	%p6, %r42, %r25;
	mov.f32 	%f61, 0f00000000;
	or.pred  	%p7, %p5, %p6;
	@%p7 bra 	$L__BB0_6;
	mul.wide.s32 	%rd8, %r43, 4;
	add.s64 	%rd9, %rd2, %rd8;
	ld.global.f32 	%f61, [%rd9];
$L__BB0_6:
	st.shared.f32 	[%r7], %f61;
	bar.sync 	0;
	ld.shared.f32 	%f12, [%r5];
	ld.shared.f32 	%f13, [%r8];
	fma.rn.f32 	%f14, %f12, %f13, %f62;
	bar.sync 	0;
	ld.shared.f32 	%f15, [%r5+4];
	ld.shared.f32 	%f16, [%r8+64];
	fma.rn.f32 	%f17, %f15, %f16, %f14;
	bar.sync 	0;
	ld.shared.f32 	%f18, [%r5+8];
	ld.shared.f32 	%f19, [%r8+128];
	fma.rn.f32 	%f20, %f18, %f19, %f17;
	bar.sync 	0;
	ld.shared.f32 	%f21, [%r5+12];
	ld.shared.f32 	%f22, [%r8+192];
	fma.rn.f32 	%f23, %f21, %f22, %f20;
	bar.sync 	0;
	ld.shared.f32 	%f24, [%r5+16];
	ld.shared.f32 	%f25, [%r8+256];
	fma.rn.f32 	%f26, %f24, %f25, %f23;
	bar.sync 	0;
	ld.shared.f32 	%f27, [%r5+20];
	ld.shared.f32 	%f28, [%r8+320];
	fma.rn.f32 	%f29, %f27, %f28, %f26;
	bar.sync 	0;
	ld.shared.f32 	%f30, [%r5+24];
	ld.shared.f32 	%f31, [%r8+384];
	fma.rn.f32 	%f32, %f30, %f31, %f29;
	bar.sync 	0;
	ld.shared.f32 	%f33, [%r5+28];
	ld.shared.f32 	%f34, [%r8+448];
	fma.rn.f32 	%f35, %f33, %f34, %f32;
	bar.sync 	0;
	ld.shared.f32 	%f36, [%r5+32];
	ld.shared.f32 	%f37, [%r8+512];
	fma.rn.f32 	%f38, %f36, %f37, %f35;
	bar.sync 	0;
	ld.shared.f32 	%f39, [%r5+36];
	ld.shared.f32 	%f40, [%r8+576];
	fma.rn.f32 	%f41, %f39, %f40, %f38;
	bar.sync 	0;
	ld.shared.f32 	%f42, [%r5+40];
	ld.shared.f32 	%f43, [%r8+640];
	fma.rn.f32 	%f44, %f42, %f43, %f41;
	bar.sync 	0;
	ld.shared.f32 	%f45, [%r5+44];
	ld.shared.f32 	%f46, [%r8+704];
	fma.rn.f32 	%f47, %f45, %f46, %f44;
	bar.sync 	0;
	ld.shared.f32 	%f48, [%r5+48];
	ld.shared.f32 	%f49, [%r8+768];
	fma.rn.f32 	%f50, %f48, %f49, %f47;
	bar.sync 	0;
	ld.shared.f32 	%f51, [%r5+52];
	ld.shared.f32 	%f52, [%r8+832];
	fma.rn.f32 	%f53, %f51, %f52, %f50;
	bar.sync 	0;
	ld.shared.f32 	%f54, [%r5+56];
	ld.shared.f32 	%f55, [%r8+896];
	fma.rn.f32 	%f56, %f54, %f55, %f53;
	bar.sync 	0;
	ld.shared.f32 	%f57, [%r5+60];
	ld.shared.f32 	%f58, [%r8+960];
	fma.rn.f32 	%f62, %f57, %f58, %f56;
	bar.sync 	0;
	add.s32 	%r44, %r44, 1;
	add.s32 	%r43, %r43, %r11;
	add.s32 	%r42, %r42, 16;
	add.s32 	%r41, %r41, 16;
	add.s32 	%r40, %r40, 16;
	setp.ne.s32 	%p8, %r44, 1;
	@%p8 bra 	$L__BB0_2;
$L__BB0_7:
	setp.ge.s32 	%p9, %r3, %r23;
	setp.ge.s32 	%p10, %r4, %r24;
	or.pred  	%p11, %p9, %p10;
	@%p11 bra 	$L__BB0_9;
	mad.lo.s32 	%r39, %r24, %r3, %r4;
	cvta.to.global.u64 	%rd10, %rd5;
	mul.wide.s32 	%rd11, %r39, 4;
	add.s64 	%rd12, %rd10, %rd11;
	st.global.f32 	[%rd12], %f62;
$L__BB0_9:
	ret;

}


// ===== COMPILED SASS (sm_100) =====

	.target	sm_100

	.elftype	@"ET_EXEC"


//--------------------- .note.nv.tkinfo           --------------------------
	.section	.note.nv.tkinfo,"",@"SHT_NOTE"
	.sectionflags	@"SHF_NOTE_NV_TKINFO"
	.tkinfo
        /*0018*/ 	.word	0x00000002
        /*0030*/ 	.string	""
        /*0030*/ 	.string	"ptxas"
        /*0030*/ 	.string	"Cuda compilation tools, release 13.0, V13.0.88"
        /*0030*/ 	.string	"Build cuda_13.0.r13.0/compiler.36424714_0"
        /*0030*/ 	.string	"-arch sm_100 -m 64 "



//--------------------- .note.nv.cuinfo           --------------------------
	.section	.note.nv.cuinfo,"",@"SHT_NOTE"
	.sectionflags	@"SHF_NOTE_NV_CUINFO"
        /*0018*/ 	.short	0x0002
        /*001a*/ 	.short	0x0064
        /*001c*/ 	.short	0x0082
	.zero		2


//--------------------- .nv.info                  --------------------------
	.section	.nv.info,"",@"SHT_CUDA_INFO"
	.align	4


	//----- nvinfo : EIATTR_REGCOUNT
	.align		4
        /*0000*/ 	.byte	0x04, 0x2f
        /*0002*/ 	.short	(.L_1 - .L_0)
	.align		4
.L_0:
        /*0004*/ 	.word	index@(_Z7mysgemmiiiPKfS0_Pf)
        /*0008*/ 	.word	0x00000020


	//----- nvinfo : EIATTR_FRAME_SIZE
	.align		4
.L_1:
        /*000c*/ 	.byte	0x04, 0x11
        /*000e*/ 	.short	(.L_3 - .L_2)
	.align		4
.L_2:
        /*0010*/ 	.word	index@(_Z7mysgemmiiiPKfS0_Pf)
        /*0014*/ 	.word	0x00000000


	//----- nvinfo : EIATTR_MIN_STACK_SIZE
	.align		4
.L_3:
        /*0018*/ 	.byte	0x04, 0x12
        /*001a*/ 	.short	(.L_5 - .L_4)
	.align		4
.L_4:
        /*001c*/ 	.word	index@(_Z7mysgemmiiiPKfS0_Pf)
        /*0020*/ 	.word	0x00000000
.L_5:


//--------------------- .nv.compat                --------------------------
	.section	.nv.compat,"",@"SHT_CUDA_COMPAT_INFO"
	.align	4
        /*0000*/ 	.byte	0x02, 0x09, 0x00, 0x00, 0x02, 0x02, 0x01, 0x00, 0x02, 0x05, 0x05, 0x00, 0x03, 0x07, 0x01, 0x01
        /*0010*/ 	.byte	0x02, 0x03, 0x00, 0x00, 0x02, 0x06, 0x01, 0x00, 0x04, 0x0b, 0x08, 0x00, 0x09, 0x00, 0x00, 0x00
        /*0020*/ 	.byte	0x00, 0x00, 0x00, 0x00


//--------------------- .nv.info._Z7mysgemmiiiPKfS0_Pf --------------------------
	.section	.nv.info._Z7mysgemmiiiPKfS0_Pf,"",@"SHT_CUDA_INFO"
	.sectionflags	@""
	.align	4


	//----- nvinfo : EIATTR_CUDA_API_VERSION
	.align		4
        /*0000*/ 	.byte	0x04, 0x37
        /*0002*/ 	.short	(.L_7 - .L_6)
.L_6:
        /*0004*/ 	.word	0x00000082


	//----- nvinfo : EIATTR_KPARAM_INFO
	.align		4
.L_7:
        /*0008*/ 	.byte	0x04, 0x17
        /*000a*/ 	.short	(.L_9 - .L_8)
.L_8:
        /*000c*/ 	.word	0x00000000
        /*0010*/ 	.short	0x0005
        /*0012*/ 	.short	0x0020
        /*0014*/ 	.byte	0x00, 0xf5, 0x21, 0x00


	//----- nvinfo : EIATTR_KPARAM_INFO
	.align		4
.L_9:
        /*0018*/ 	.byte	0x04, 0x17
        /*001a*/ 	.short	(.L_11 - .L_10)
.L_10:
        /*001c*/ 	.word	0x00000000
        /*0020*/ 	.short	0x0004
        /*0022*/ 	.short	0x0018
        /*0024*/ 	.byte	0x00, 0xf5, 0x21, 0x00


	//----- nvinfo : EIATTR_KPARAM_INFO
	.align		4
.L_11:
        /*0028*/ 	.byte	0x04, 0x17
        /*002a*/ 	.short	(.L_13 - .L_12)
.L_12:
        /*002c*/ 	.word	0x00000000
        /*0030*/ 	.short	0x0003
        /*0032*/ 	.short	0x0010
        /*0034*/ 	.byte	0x00, 0xf5, 0x21, 0x00


	//----- nvinfo : EIATTR_KPARAM_INFO
	.align		4
.L_13:
        /*0038*/ 	.byte	0x04, 0x17
        /*003a*/ 	.short	(.L_15 - .L_14)
.L_14:
        /*003c*/ 	.word	0x00000000
        /*0040*/ 	.short	0x0002
        /*0042*/ 	.short	0x0008
        /*0044*/ 	.byte	0x00, 0xf0, 0x11, 0x00


	//----- nvinfo : EIATTR_KPARAM_INFO
	.align		4
.L_15:
        /*0048*/ 	.byte	0x04, 0x17
        /*004a*/ 	.short	(.L_17 - .L_16)
.L_16:
        /*004c*/ 	.word	0x00000000
        /*0050*/ 	.short	0x0001
        /*0052*/ 	.short	0x0004
        /*0054*/ 	.byte	0x00, 0xf0, 0x11, 0x00


	//----- nvinfo : EIATTR_KPARAM_INFO
	.align		4
.L_17:
        /*0058*/ 	.byte	0x04, 0x17
        /*005a*/ 	.short	(.L_19 - .L_18)
.L_18:
        /*005c*/ 	.word	0x00000000
        /*0060*/ 	.short	0x0000
        /*0062*/ 	.short	0x0000
        /*0064*/ 	.byte	0x00, 0xf0, 0x11, 0x00


	//----- nvinfo : EIATTR_SPARSE_MMA_MASK
	.align		4
.L_19:
        /*0068*/ 	.byte	0x03, 0x50
        /*006a*/ 	.short	0x0000


	//----- nvinfo : EIATTR_MAXREG_COUNT
	.align		4
        /*006c*/ 	.byte	0x03, 0x1b
        /*006e*/ 	.short	0x00ff


	//----- nvinfo : EIATTR_NUM_BARRIERS
	.align		4
        /*0070*/ 	.byte	0x02, 0x4c
        /*0072*/ 	.byte	0x01
	.zero		1


	//----- nvinfo : EIATTR_MERCURY_ISA_VERSION
	.align		4
        /*0074*/ 	.byte	0x03, 0x5f
        /*0076*/ 	.short	0x0101


	//----- nvinfo : EIATTR_VRC_CTA_INIT_COUNT
	.align		4
        /*0078*/ 	.byte	0x02, 0x4a
	.zero		1
	.zero		1


	//----- nvinfo : EIATTR_EXIT_INSTR_OFFSETS
	.align		4
        /*007c*/ 	.byte	0x04, 0x1c
        /*007e*/ 	.short	(.L_21 - .L_20)


	//   ....[0]....
.L_20:
        /*0080*/ 	.word	0x000007c0


	//   ....[1]....
        /*0084*/ 	.word	0x00000810


	//----- nvinfo : EIATTR_CBANK_PARAM_SIZE
	.align		4
.L_21:
        /*0088*/ 	.byte	0x03, 0x19
        /*008a*/ 	.short	0x0028


	//----- nvinfo : EIATTR_PARAM_CBANK
	.align		4
        /*008c*/ 	.byte	0x04, 0x0a
        /*008e*/ 	.short	(.L_23 - .L_22)
	.align		4
.L_22:
        /*0090*/ 	.word	index@(.nv.constant0._Z7mysgemmiiiPKfS0_Pf)
        /*0094*/ 	.short	0x0380
        /*0096*/ 	.short	0x0028


	//----- nvinfo : EIATTR_SW_WAR
	.align		4
.L_23:
        /*0098*/ 	.byte	0x04, 0x36
        /*009a*/ 	.short	(.L_25 - .L_24)
.L_24:
        /*009c*/ 	.word	0x00000008
.L_25:


//--------------------- .nv.callgraph             --------------------------
	.section	.nv.callgraph,"",@"SHT_CUDA_CALLGRAPH"
	.align	4
	.sectionentsize	8
	.align		4
        /*0000*/ 	.word	0x00000000
	.align		4
        /*0004*/ 	.word	0xffffffff
	.align		4
        /*0008*/ 	.word	0x00000000
	.align		4
        /*000c*/ 	.word	0xfffffffe
	.align		4
        /*0010*/ 	.word	0x00000000
	.align		4
        /*0014*/ 	.word	0xfffffffd
	.align		4
        /*0018*/ 	.word	0x00000000
	.align		4
        /*001c*/ 	.word	0xfffffffc


//--------------------- .text._Z7mysgemmiiiPKfS0_Pf --------------------------
	.section	.text._Z7mysgemmiiiPKfS0_Pf,"ax",@progbits
	.align	128
        .global         _Z7mysgemmiiiPKfS0_Pf
        .type           _Z7mysgemmiiiPKfS0_Pf,@function
        .size           _Z7mysgemmiiiPKfS0_Pf,(.L_x_3 - _Z7mysgemmiiiPKfS0_Pf)
        .other          _Z7mysgemmiiiPKfS0_Pf,@"STO_CUDA_ENTRY STV_DEFAULT"
_Z7mysgemmiiiPKfS0_Pf:
.text._Z7mysgemmiiiPKfS0_Pf:
[----:B------:R-:W-:Y:S01]  /*0000*/  LDC R1, c[0x0][0x37c] ;  /* 0x0000df00ff017b82 */ /* 0x000fe20000000800 */
[----:B------:R-:W0:Y:S01]  /*0010*/  S2R R4, SR_TID.Y ;  /* 0x0000000000047919 */ /* 0x000e220000002200 */
[----:B------:R-:W1:Y:S06]  /*0020*/  LDCU UR9, c[0x0][0x388] ;  /* 0x00007100ff0977ac */ /* 0x000e6c0008000800 */
[----:B------:R-:W0:Y:S01]  /*0030*/  S2UR UR5, SR_CTAID.Y ;  /* 0x00000000000579c3 */ /* 0x000e220000002600 */
[----:B------:R-:W-:Y:S01]  /*0040*/  HFMA2 R16, -RZ, RZ, 0, 0 ;  /* 0x00000000ff107431 */ /* 0x000fe200000001ff */
[----:B------:R-:W2:Y:S01]  /*0050*/  S2R R5, SR_TID.X ;  /* 0x0000000000057919 */ /* 0x000ea20000002100 */
[----:B------:R-:W3:Y:S05]  /*0060*/  LDCU.64 UR10, c[0x0][0x358] ;  /* 0x00006b00ff0a77ac */ /* 0x000eea0008000a00 */
[----:B------:R-:W0:Y:S08]  /*0070*/  LDC R3, c[0x0][0x364] ;  /* 0x0000d900ff037b82 */ /* 0x000e300000000800 */
[----:B------:R-:W2:Y:S01]  /*0080*/  S2UR UR4, SR_CTAID.X ;  /* 0x00000000000479c3 */ /* 0x000ea20000002500 */
[----:B-1----:R-:W-:-:S07]  /*0090*/  UISETP.GE.AND UP0, UPT, UR9, -0xe, UPT ;  /* 0xfffffff20900788c */ /* 0x002fce000bf06270 */
[----:B------:R-:W2:Y:S01]  /*00a0*/  LDC R2, c[0x0][0x360] ;  /* 0x0000d800ff027b82 */ /* 0x000ea20000000800 */
[----:B0-----:R-:W-:Y:S02]  /*00b0*/  IMAD R0, R3, UR5, R4 ;  /* 0x0000000503007c24 */ /* 0x001fe4000f8e0204 */
[----:B--2---:R-:W-:Y:S01]  /*00c0*/  IMAD R3, R2, UR4, R5 ;  /* 0x0000000402037c24 */ /* 0x004fe2000f8e0205 */
[----:B---3--:R-:W-:Y:S06]  /*00d0*/  BRA.U !UP0, `(.L_x_0) ;  /* 0x0000000508ac7547 */ /* 0x008fec000b800000 */
[----:B------:R-:W0:Y:S01]  /*00e0*/  S2UR UR7, SR_CgaCtaId ;  /* 0x00000000000779c3 */ /* 0x000e220000008800 */
[----:B------:R-:W1:Y:S01]  /*00f0*/  LDCU UR12, c[0x0][0x384] ;  /* 0x00007080ff0c77ac */ /* 0x000e620008000800 */
[----:B------:R-:W-:Y:S01]  /*0100*/  MOV R16, RZ ;  /* 0x000000ff00107202 */ /* 0x000fe20000000f00 */
[----:B------:R-:W-:Y:S01]  /*0110*/  IMAD R8, R0, UR9, R5 ;  /* 0x0000000900087c24 */ /* 0x000fe2000f8e0205 */
[----:B------:R-:W-:Y:S01]  /*0120*/  UMOV UR6, 0x400 ;  /* 0x0000040000067882 */ /* 0x000fe20000000000 */
[----:B------:R-:W-:-:S03]  /*0130*/  UIADD3 UR4, UPT, UPT, UR9, -0x1, URZ ;  /* 0xffffffff09047890 */ /* 0x000fc6000fffe0ff */
[----:B------:R-:W2:Y:S01]  /*0140*/  LDC R2, c[0x0][0x384] ;  /* 0x0000e100ff027b82 */ /* 0x000ea20000000800 */
[----:B------:R-:W3:Y:S01]  /*0150*/  LDCU UR14, c[0x0][0x388] ;  /* 0x00007100ff0e77ac */ /* 0x000ee20008000800 */
[----:B------:R-:W-:Y:S01]  /*0160*/  USHF.R.S32.HI UR5, URZ, 0x1f, UR4 ;  /* 0x0000001fff057899 */ /* 0x000fe20008011404 */
[----:B------:R-:W4:Y:S03]  /*0170*/  LDCU UR13, c[0x0][0x380] ;  /* 0x00007000ff0d77ac */ /* 0x000f260008000800 */
[----:B------:R-:W-:Y:S01]  /*0180*/  ULEA.HI UR5, UR5, UR4, URZ, 0x4 ;  /* 0x0000000405057291 */ /* 0x000fe2000f8f20ff */
[----:B-1----:R-:W-:-:S03]  /*0190*/  IMAD R9, R4, UR12, R3 ;  /* 0x0000000c04097c24 */ /* 0x002fc6000f8e0203 */
[----:B------:R-:W-:Y:S02]  /*01a0*/  USHF.R.S32.HI UR5, URZ, 0x4, UR5 ;  /* 0x00000004ff057899 */ /* 0x000fe40008011405 */
[----:B0-----:R-:W-:Y:S02]  /*01b0*/  ULEA UR8, UR7, UR6, 0x18 ;  /* 0x0000000607087291 */ /* 0x001fe4000f8ec0ff */
[----:B------:R-:W-:Y:S02]  /*01c0*/  UIADD3 UR6, UPT, UPT, UR6, 0x400, URZ ;  /* 0x0000040006067890 */ /* 0x000fe4000fffe0ff */
[----:B------:R-:W-:Y:S02]  /*01d0*/  UIADD3 UR5, UPT, UPT, -UR5, URZ, URZ ;  /* 0x000000ff05057290 */ /* 0x000fe4000fffe1ff */
[----:B------:R-:W-:Y:S01]  /*01e0*/  ULEA UR6, UR7, UR6, 0x18 ;  /* 0x0000000607067291 */ /* 0x000fe2000f8ec0ff */
[----:B------:R-:W-:-:S04]  /*01f0*/  LEA R6, R4, UR8, 0x6 ;  /* 0x0000000804067c11 */ /* 0x000fc8000f8e30ff */
[C---:B------:R-:W-:Y:S02]  /*0200*/  LEA R10, R5.reuse, R6, 0x2 ;  /* 0x00000006050a7211 */ /* 0x040fe400078e10ff */
[----:B------:R-:W-:-:S04]  /*0210*/  LEA R7, R5, UR6, 0x2 ;  /* 0x0000000605077c11 */ /* 0x000fc8000f8e10ff */
[----:B---34-:R-:W-:-:S07]  /*0220*/  LEA R11, R4, R7, 0x6 ;  /* 0x00000007040b7211 */ /* 0x018fce00078e30ff */
.L_x_1:
[----:B------:R-:W-:Y:S01]  /*0230*/  ISETP.GE.AND P1, PT, R5, UR14, PT ;  /* 0x0000000e05007c0c */ /* 0x000fe2000bf26270 */
[----:B------:R-:W-:Y:S01]  /*0240*/  HFMA2 R18, -RZ, RZ, 0, 0 ;  /* 0x00000000ff127431 */ /* 0x000fe200000001ff */
[----:B------:R-:W-:Y:S02]  /*0250*/  ISETP.GE.AND P0, PT, R4, UR14, PT ;  /* 0x0000000e04007c0c */ /* 0x000fe4000bf06270 */
[----:B------:R-:W-:Y:S02]  /*0260*/  ISETP.GE.OR P1, PT, R0, UR13, P1 ;  /* 0x0000000d00007c0c */ /* 0x000fe40008f26670 */
[----:B--2---:R-:W-:Y:S02]  /*0270*/  ISETP.GE.OR P0, PT, R3, R2, P0 ;  /* 0x000000020300720c */ /* 0x004fe40000706670 */
[----:B------:R-:W-:-:S09]  /*0280*/  MOV R17, RZ ;  /* 0x000000ff00117202 */ /* 0x000fd20000000f00 */
[----:B------:R-:W0:Y:S08]  /*0290*/  @!P1 LDC.64 R14, c[0x0][0x390] ;  /* 0x0000e400ff0e9b82 */ /* 0x000e300000000a00 */
[----:B------:R-:W1:Y:S01]  /*02a0*/  @!P0 LDC.64 R12, c[0x0][0x398] ;  /* 0x0000e600ff0c8b82 */ /* 0x000e620000000a00 */
[----:B0-----:R-:W-:-:S05]  /*02b0*/  @!P1 IMAD.WIDE R14, R8, 0x4, R14 ;  /* 0x00000004080e9825 */ /* 0x001fca00078e020e */
[----:B------:R-:W2:Y:S01]  /*02c0*/  @!P1 LDG.E R17, desc[UR10][R14.64] ;  /* 0x0000000a0e119981 */ /* 0x000ea2000c1e1900 */
[----:B-1----:R-:W-:-:S05]  /*02d0*/  @!P0 IMAD.WIDE R12, R9, 0x4, R12 ;  /* 0x00000004090c8825 */ /* 0x002fca00078e020c */
[----:B------:R-:W3:Y:S04]  /*02e0*/  @!P0 LDG.E R18, desc[UR10][R12.64] ;  /* 0x0000000a0c128981 */ /* 0x000ee8000c1e1900 */
[----:B--2---:R-:W-:Y:S04]  /*02f0*/  STS [R10], R17 ;  /* 0x000000110a007388 */ /* 0x004fe80000000800 */
[----:B---3--:R-:W-:Y:S01]  /*0300*/  STS [R11], R18 ;  /* 0x000000120b007388 */ /* 0x008fe20000000800 */
[----:B------:R-:W-:Y:S06]  /*0310*/  BAR.SYNC.DEFER_BLOCKING 0x0 ;  /* 0x0000000000007b1d */ /* 0x000fec0000010000 */
[----:B------:R-:W-:Y:S04]  /*0320*/  LDS R27, [R6] ;  /* 0x00000000061b7984 */ /* 0x000fe80000000800 */
[----:B------:R-:W0:Y:S01]  /*0330*/  LDS R26, [R7] ;  /* 0x00000000071a7984 */ /* 0x000e220000000800 */
[----:B------:R-:W-:Y:S06]  /*0340*/  BAR.SYNC.DEFER_BLOCKING 0x0 ;  /* 0x0000000000007b1d */ /* 0x000fec0000010000 */
[----:B------:R-:W-:Y:S04]  /*0350*/  LDS R29, [R6+0x4] ;  /* 0x00000400061d7984 */ /* 0x000fe80000000800 */
[----:B------:R-:W1:Y:S01]  /*0360*/  LDS R28, [R7+0x40] ;  /* 0x00004000071c7984 */ /* 0x000e620000000800 */
[----:B------:R-:W-:Y:S06]  /*0370*/  BAR.SYNC.DEFER_BLOCKING 0x0 ;  /* 0x0000000000007b1d */ /* 0x000fec0000010000 */
[----:B------:R-:W-:Y:S04]  /*0380*/  LDS R20, [R6+0x8] ;  /* 0x0000080006147984 */ /* 0x000fe80000000800 */
[----:B------:R-:W2:Y:S01]  /*0390*/  LDS R21, [R7+0x80] ;  /* 0x0000800007157984 */ /* 0x000ea20000000800 */
[----:B------:R-:W-:Y:S06]  /*03a0*/  BAR.SYNC.DEFER_BLOCKING 0x0 ;  /* 0x0000000000007b1d */ /* 0x000fec0000010000 */
[----:B------:R-:W-:Y:S04]  /*03b0*/  LDS R24, [R6+0xc] ;  /* 0x00000c0006187984 */ /* 0x000fe80000000800 */
[----:B------:R-:W3:Y:S01]  /*03c0*/  LDS R25, [R7+0xc0] ;  /* 0x0000c00007197984 */ /* 0x000ee20000000800 */
[----:B------:R-:W-:Y:S06]  /*03d0*/  BAR.SYNC.DEFER_BLOCKING 0x0 ;  /* 0x0000000000007b1d */ /* 0x000fec0000010000 */
[----:B------:R-:W-:Y:S04]  /*03e0*/  LDS R22, [R6+0x10] ;  /* 0x0000100006167984 */ /* 0x000fe80000000800 */
[----:B------:R-:W4:Y:S01]  /*03f0*/  LDS R23, [R7+0x100] ;  /* 0x0001000007177984 */ /* 0x000f220000000800 */
[----:B------:R-:W-:Y:S06]  /*0400*/  BAR.SYNC.DEFER_BLOCKING 0x0 ;  /* 0x0000000000007b1d */ /* 0x000fec0000010000 */
[----:B------:R-:W-:Y:S04]  /*0410*/  LDS R18, [R6+0x14] ;  /* 0x0000140006127984 */ /* 0x000fe80000000800 */
[----:B------:R-:W5:Y:S01]  /*0420*/  LDS R19, [R7+0x140] ;  /* 0x0001400007137984 */ /* 0x000f620000000800 */
[----:B------:R-:W-:Y:S06]  /*0430*/  BAR.SYNC.DEFER_BLOCKING 0x0 ;  /* 0x0000000000007b1d */ /* 0x000fec0000010000 */
[----:B------:R-:W-:Y:S04]  /*0440*/  LDS R12, [R6+0x18] ;  /* 0x00001800060c7984 */ /* 0x000fe80000000800 */
[----:B------:R-:W5:Y:S01]  /*0450*/  LDS R13, [R7+0x180] ;  /* 0x00018000070d7984 */ /* 0x000f620000000800 */
[----:B------:R-:W-:Y:S06]  /*0460*/  BAR.SYNC.DEFER_BLOCKING 0x0 ;  /* 0x0000000000007b1d */ /* 0x000fec0000010000 */
[----:B------:R-:W-:Y:S04]  /*0470*/  LDS R14, [R6+0x1c] ;  /* 0x00001c00060e7984 */ /* 0x000fe80000000800 */
[----:B------:R-:W5:Y:S01]  /*0480*/  LDS R15, [R7+0x1c0] ;  /* 0x0001c000070f7984 */ /* 0x000f620000000800 */
[----:B------:R-:W-:Y:S01]  /*0490*/  BAR.SYNC.DEFER_BLOCKING 0x0 ;  /* 0x0000000000007b1d */ /* 0x000fe20000010000 */
[----:B0-----:R-:W-:-:S04]  /*04a0*/  FFMA R26, R27, R26, R16 ;  /* 0x0000001a1b1a7223 */ /* 0x001fc80000000010 */
[----:B-1----:R-:W-:Y:S01]  /*04b0*/  FFMA R29, R29, R28, R26 ;  /* 0x0000001c1d1d7223 */ /* 0x002fe2000000001a */
[----:B------:R-:W-:Y:S04]  /*04c0*/  LDS R16, [R6+0x20] ;  /* 0x0000200006107984 */ /* 0x000fe80000000800 */
[----:B------:R-:W0:Y:S01]  /*04d0*/  LDS R17, [R7+0x200] ;  /* 0x0002000007117984 */ /* 0x000e220000000800 */
[----:B--2---:R-:W-:Y:S01]  /*04e0*/  FFMA R21, R20, R21, R29 ;  /* 0x0000001514157223 */ /* 0x004fe2000000001d */
[----:B------:R-:W-:Y:S03]  /*04f0*/  BAR.SYNC.DEFER_BLOCKING 0x0 ;  /* 0x0000000000007b1d */ /* 0x000fe60000010000 */
[----:B---3--:R-:W-:-:S03]  /*0500*/  FFMA R25, R24, R25, R21 ;  /* 0x0000001918197223 */ /* 0x008fc60000000015 */
[----:B------:R-:W-:Y:S04]  /*0510*/  LDS R21, [R6+0x24] ;  /* 0x0000240006157984 */ /* 0x000fe80000000800 */
[----:B------:R-:W1:Y:S01]  /*0520*/  LDS R20, [R7+0x240] ;  /* 0x0002400007147984 */ /* 0x000e620000000800 */
[----:B----4-:R-:W-:Y:S01]  /*0530*/  FFMA R25, R22, R23, R25 ;  /* 0x0000001716197223 */ /* 0x010fe20000000019 */
[----:B------:R-:W-:Y:S06]  /*0540*/  BAR.SYNC.DEFER_BLOCKING 0x0 ;  /* 0x0000000000007b1d */ /* 0x000fec0000010000 */
[----:B------:R-:W-:Y:S04]  /*0550*/  LDS R22, [R6+0x28] ;  /* 0x0000280006167984 */ /* 0x000fe80000000800 */
[----:B------:R-:W2:Y:S01]  /*0560*/  LDS R23, [R7+0x280] ;  /* 0x0002800007177984 */ /* 0x000ea20000000800 */
[----:B-----5:R-:W-:Y:S01]  /*0570*/  FFMA R25, R18, R19, R25 ;  /* 0x0000001312197223 */ /* 0x020fe20000000019 */
[----:B------:R-:W-:Y:S06]  /*0580*/  BAR.SYNC.DEFER_BLOCKING 0x0 ;  /* 0x0000000000007b1d */ /* 0x000fec0000010000 */
[----:B------:R-:W-:Y:S04]  /*0590*/  LDS R18, [R6+0x2c] ;  /* 0x00002c0006127984 */ /* 0x000fe80000000800 */
[----:B------:R-:W3:Y:S01]  /*05a0*/  LDS R19, [R7+0x2c0] ;  /* 0x0002c00007137984 */ /* 0x000ee20000000800 */
[----:B------:R-:W-:Y:S01]  /*05b0*/  FFMA R25, R12, R13, R25 ;  /* 0x0000000d0c197223 */ /* 0x000fe20000000019 */
[----:B------:R-:W-:Y:S06]  /*05c0*/  BAR.SYNC.DEFER_BLOCKING 0x0 ;  /* 0x0000000000007b1d */ /* 0x000fec0000010000 */
[----:B------:R-:W-:Y:S04]  /*05d0*/  LDS R12, [R6+0x30] ;  /* 0x00003000060c7984 */ /* 0x000fe80000000800 */
[----:B------:R-:W4:Y:S01]  /*05e0*/  LDS R13, [R7+0x300] ;  /* 0x00030000070d7984 */ /* 0x000f220000000800 */
[----:B------:R-:W-:Y:S01]  /*05f0*/  FFMA R25, R14, R15, R25 ;  /* 0x0000000f0e197223 */ /* 0x000fe20000000019 */
[----:B------:R-:W-:Y:S06]  /*0600*/  BAR.SYNC.DEFER_BLOCKING 0x0 ;  /* 0x0000000000007b1d */ /* 0x000fec0000010000 */
[----:B------:R-:W-:Y:S04]  /*0610*/  LDS R14, [R6+0x34] ;  /* 0x00003400060e7984 */ /* 0x000fe80000000800 */
[----:B------:R-:W5:Y:S01]  /*0620*/  LDS R15, [R7+0x340] ;  /* 0x00034000070f7984 */ /* 0x000f620000000800 */
[----:B------:R-:W-:Y:S01]  /*0630*/  BAR.SYNC.DEFER_BLOCKING 0x0 ;  /* 0x0000000000007b1d */ /* 0x000fe20000010000 */
[----:B0-----:R-:W-:-:S05]  /*0640*/  FFMA R26, R16, R17, R25 ;  /* 0x00000011101a7223 */ /* 0x001fca0000000019 */
[----:B------:R-:W-:Y:S04]  /*0650*/  LDS R24, [R6+0x38] ;  /* 0x0000380006187984 */ /* 0x000fe80000000800 */
[----:B------:R-:W0:Y:S01]  /*0660*/  LDS R25, [R7+0x380] ;  /* 0x0003800007197984 */ /* 0x000e220000000800 */
[----:B------:R-:W-:Y:S01]  /*0670*/  BAR.SYNC.DEFER_BLOCKING 0x0 ;  /* 0x0000000000007b1d */ /* 0x000fe20000010000 */
[----:B-1----:R-:W-:-:S05]  /*0680*/  FFMA R21, R21, R20, R26 ;  /* 0x0000001415157223 */ /* 0x002fca000000001a */
[----:B------:R-:W-:Y:S04]  /*0690*/  LDS R16, [R6+0x3c] ;  /* 0x00003c0006107984 */ /* 0x000fe80000000800 */
[----:B------:R-:W1:Y:S01]  /*06a0*/  LDS R17, [R7+0x3c0] ;  /* 0x0003c00007117984 */ /* 0x000e620000000800 */
[----:B--2---:R-:W-:Y:S01]  /*06b0*/  FFMA R21, R22, R23, R21 ;  /* 0x0000001716157223 */ /* 0x004fe20000000015 */
[----:B------:R-:W-:-:S03]  /*06c0*/  UIADD3 UR5, UPT, UPT, UR5, 0x1, URZ ;  /* 0x0000000105057890 */ /* 0x000fc6000fffe0ff */
[----:B---3--:R-:W-:Y:S01]  /*06d0*/  FFMA R19, R18, R19, R21 ;  /* 0x0000001312137223 */ /* 0x008fe20000000015 */
[----:B------:R-:W-:-:S03]  /*06e0*/  UISETP.NE.AND UP0, UPT, UR5, 0x1, UPT ;  /* 0x000000010500788c */ /* 0x000fc6000bf05270 */
[----:B----4-:R-:W-:-:S04]  /*06f0*/  FFMA R13, R12, R13, R19 ;  /* 0x0000000d0c0d7223 */ /* 0x010fc80000000013 */
[----:B-----5:R-:W-:-:S04]  /*0700*/  FFMA R13, R14, R15, R13 ;  /* 0x0000000f0e0d7223 */ /* 0x020fc8000000000d */
[----:B0-----:R-:W-:Y:S01]  /*0710*/  FFMA R13, R24, R25, R13 ;  /* 0x00000019180d7223 */ /* 0x001fe2000000000d */
[----:B------:R-:W-:Y:S02]  /*0720*/  IADD3 R4, PT, PT, R4, 0x10, RZ ;  /* 0x0000001004047810 */ /* 0x000fe40007ffe0ff */
[----:B------:R-:W-:Y:S02]  /*0730*/  IADD3 R5, PT, PT, R5, 0x10, RZ ;  /* 0x0000001005057810 */ /* 0x000fe40007ffe0ff */
[----:B------:R-:W-:Y:S02]  /*0740*/  IADD3 R8, PT, PT, R8, 0x10, RZ ;  /* 0x0000001008087810 */ /* 0x000fe40007ffe0ff */
[----:B------:R-:W-:Y:S01]  /*0750*/  LEA R9, R2, R9, 0x4 ;  /* 0x0000000902097211 */ /* 0x000fe200078e20ff */
[----:B-1----:R-:W-:Y:S01]  /*0760*/  FFMA R16, R16, R17, R13 ;  /* 0x0000001110107223 */ /* 0x002fe2000000000d */
[----:B------:R-:W-:Y:S06]  /*0770*/  BAR.SYNC.DEFER_BLOCKING 0x0 ;  /* 0x0000000000007b1d */ /* 0x000fec0000010000 */
[----:B------:R-:W-:Y:S05]  /*0780*/  BRA.U UP0, `(.L_x_1) ;  /* 0xfffffff900a87547 */ /* 0x000fea000b83ffff */
.L_x_0:
[----:B------:R-:W0:Y:S02]  /*0790*/  LDCU.64 UR4, c[0x0][0x380] ;  /* 0x00007000ff0477ac */ /* 0x000e240008000a00 */
[----:B0-----:R-:W-:-:S04]  /*07a0*/  ISETP.GE.AND P0, PT, R3, UR5, PT ;  /* 0x0000000503007c0c */ /* 0x001fc8000bf06270 */
[----:B------:R-:W-:-:S13]  /*07b0*/  ISETP.GE.OR P0, PT, R0, UR4, P0 ;  /* 0x0000000400007c0c */ /* 0x000fda0008706670 */
[----:B------:R-:W-:Y:S05]  /*07c0*/  @P0 EXIT ;  /* 0x000000000000094d */ /* 0x000fea0003800000 */
[----:B------:R-:W0:Y:S01]  /*07d0*/  LDC.64 R4, c[0x0][0x3a0] ;  /* 0x0000e800ff047b82 */ /* 0x000e220000000a00 */
[----:B------:R-:W-:-:S04]  /*07e0*/  IMAD R3, R0, UR5, R3 ;  /* 0x0000000500037c24 */ /* 0x000fc8000f8e0203 */
[----:B0-----:R-:W-:-:S05]  /*07f0*/  IMAD.WIDE R2, R3, 0x4, R4 ;  /* 0x0000000403027825 */ /* 0x001fca00078e0204 */
[----:B------:R-:W-:Y:S01]  /*0800*/  STG.E desc[UR10][R2.64], R16 ;  /* 0x0000001002007986 */ /* 0x000fe2000c10190a */
[----:B------:R-:W-:Y:S05]  /*0810*/  EXIT ;  /* 0x000000000000794d */ /* 0x000fea0003800000 */
.L_x_2:
[----:B------:R-:W-:-:S00]  /*0820*/  BRA `(.L_x_2) ;  /* 0xfffffffc00fc7947 */ /* 0x000fc0000383ffff */
[----:B------:R-:W-:-:S00]  /*0830*/  NOP ;  /* 0x0000000000007918 */ /* 0x000fc00000000000 */
        /* <DEDUP_REMOVED lines=12> */
.L_x_3:


//--------------------- .nv.shared._Z7mysgemmiiiPKfS0_Pf --------------------------
	.section	.nv.shared._Z7mysgemmiiiPKfS0_Pf,"aw",@nobits
	.sectionflags	@""
	.align	4
.nv.shared._Z7mysgemmiiiPKfS0_Pf:
	.zero		3072


//--------------------- .nv.shared.reserved.0     --------------------------
	.section	.nv.shared.reserved.0,"aw",@nobits
	.weak		__nv_reservedSMEM_offset_0_alias
	.size		__nv_reservedSMEM_offset_0_alias, 0, 64
	.other		__nv_reservedSMEM_offset_0_alias,@"STO_CUDA_RESERVED_SHARED STV_DEFAULT"
__nv_reservedSMEM_offset_0_alias:
	.zero		0
	.zero		64


//--------------------- .nv.constant0._Z7mysgemmiiiPKfS0_Pf --------------------------
	.section	.nv.constant0._Z7mysgemmiiiPKfS0_Pf,"a",@progbits
	.sectionflags	@""
	.align	4
.nv.constant0._Z7mysgemmiiiPKfS0_Pf:
	.zero		936


//--------------------- SYMBOLS --------------------------

	.type		.nv.reservedSmem.offset0,@object
	.size		.nv.reservedSmem.offset0,0x4
	.type		.nv.reservedSmem.cap,@object
	.size		.nv.reservedSmem.cap,0x4
